//
// Generated by NVIDIA NVVM Compiler
//
// Compiler Build ID: CL-36424714
// Cuda compilation tools, release 13.0, V13.0.88
// Based on NVVM 20.0.0
//

.version 9.0
.target sm_100
.address_size 64

	// .globl	_Z4testPiiPjjPyy

.visible .entry _Z4testPiiPjjPyy(
	.param .u64 .ptr .align 1 _Z4testPiiPjjPyy_param_0,
	.param .u32 _Z4testPiiPjjPyy_param_1,
	.param .u64 .ptr .align 1 _Z4testPiiPjjPyy_param_2,
	.param .u32 _Z4testPiiPjjPyy_param_3,
	.param .u64 .ptr .align 1 _Z4testPiiPjjPyy_param_4,
	.param .u64 _Z4testPiiPjjPyy_param_5
)
{
	.reg .b32 	%r<5>;
	.reg .b64 	%rd<9>;

	ld.param.u64 	%rd1, [_Z4testPiiPjjPyy_param_0];
	ld.param.u32 	%r1, [_Z4testPiiPjjPyy_param_1];
	ld.param.u64 	%rd2, [_Z4testPiiPjjPyy_param_2];
	ld.param.u32 	%r2, [_Z4testPiiPjjPyy_param_3];
	ld.param.u64 	%rd3, [_Z4testPiiPjjPyy_param_4];
	ld.param.u64 	%rd4, [_Z4testPiiPjjPyy_param_5];
	cvta.to.global.u64 	%rd5, %rd3;
	cvta.to.global.u64 	%rd6, %rd2;
	cvta.to.global.u64 	%rd7, %rd1;
	atom.global.sys.xor.b32 	%r3, [%rd7], %r1;
	atom.global.sys.xor.b32 	%r4, [%rd6], %r2;
	atom.global.sys.xor.b64 	%rd8, [%rd5], %rd4;
	ret;

}


// ===== COMPILED SASS (sm_100) =====

	.target	sm_100

	.elftype	@"ET_EXEC"


//--------------------- .note.nv.tkinfo           --------------------------
	.section	.note.nv.tkinfo,"",@"SHT_NOTE"
	.sectionflags	@"SHF_NOTE_NV_TKINFO"
	.tkinfo
        /*0018*/ 	.word	0x00000002
        /*0030*/ 	.string	""
        /*0030*/ 	.string	"ptxas"
        /*0030*/ 	.string	"Cuda compilation tools, release 13.0, V13.0.88"
        /*0030*/ 	.string	"Build cuda_13.0.r13.0/compiler.36424714_0"
        /*0030*/ 	.string	"-arch sm_100 -m 64 "



//--------------------- .note.nv.cuinfo           --------------------------
	.section	.note.nv.cuinfo,"",@"SHT_NOTE"
	.sectionflags	@"SHF_NOTE_NV_CUINFO"
        /*0018*/ 	.short	0x0002
        /*001a*/ 	.short	0x0064
        /*001c*/ 	.short	0x0082
	.zero		2


//--------------------- .nv.info                  --------------------------
	.section	.nv.info,"",@"SHT_CUDA_INFO"
	.align	4


	//----- nvinfo : EIATTR_REGCOUNT
	.align		4
        /*0000*/ 	.byte	0x04, 0x2f
        /*0002*/ 	.short	(.L_1 - .L_0)
	.align		4
.L_0:
        /*0004*/ 	.word	index@(_Z4testPiiPjjPyy)
        /*0008*/ 	.word	0x00000010


	//----- nvinfo : EIATTR_FRAME_SIZE
	.align		4
.L_1:
        /*000c*/ 	.byte	0x04, 0x11
        /*000e*/ 	.short	(.L_3 - .L_2)
	.align		4
.L_2:
        /*0010*/ 	.word	index@(_Z4testPiiPjjPyy)
        /*0014*/ 	.word	0x00000000


	//----- nvinfo : EIATTR_MIN_STACK_SIZE
	.align		4
.L_3:
        /*0018*/ 	.byte	0x04, 0x12
        /*001a*/ 	.short	(.L_5 - .L_4)
	.align		4
.L_4:
        /*001c*/ 	.word	index@(_Z4testPiiPjjPyy)
        /*0020*/ 	.word	0x00000000
.L_5:


//--------------------- .nv.compat                --------------------------
	.section	.nv.compat,"",@"SHT_CUDA_COMPAT_INFO"
	.align	4
        /*0000*/ 	.byte	0x02, 0x09, 0x00, 0x00, 0x02, 0x02, 0x01, 0x00, 0x02, 0x05, 0x05, 0x00, 0x03, 0x07, 0x01, 0x01
        /*0010*/ 	.byte	0x02, 0x03, 0x00, 0x00, 0x02, 0x06, 0x01, 0x00, 0x04, 0x0b, 0x08, 0x00, 0x09, 0x00, 0x00, 0x00
        /*0020*/ 	.byte	0x00, 0x00, 0x00, 0x00


//--------------------- .nv.info._Z4testPiiPjjPyy --------------------------
	.section	.nv.info._Z4testPiiPjjPyy,"",@"SHT_CUDA_INFO"
	.sectionflags	@""
	.align	4


	//----- nvinfo : EIATTR_CUDA_API_VERSION
	.align		4
        /*0000*/ 	.byte	0x04, 0x37
        /*0002*/ 	.short	(.L_7 - .L_6)
.L_6:
        /*0004*/ 	.word	0x00000082


	//----- nvinfo : EIATTR_KPARAM_INFO
	.align		4
.L_7:
        /*0008*/ 	.byte	0x04, 0x17
        /*000a*/ 	.short	(.L_9 - .L_8)
.L_8:
        /*000c*/ 	.word	0x00000000
        /*0010*/ 	.short	0x0005
        /*0012*/ 	.short	0x0028
        /*0014*/ 	.byte	0x00, 0xf0, 0x21, 0x00


	//----- nvinfo : EIATTR_KPARAM_INFO
	.align		4
.L_9:
        /*0018*/ 	.byte	0x04, 0x17
        /*001a*/ 	.short	(.L_11 - .L_10)
.L_10:
        /*001c*/ 	.word	0x00000000
        /*0020*/ 	.short	0x0004
        /*0022*/ 	.short	0x0020
        /*0024*/ 	.byte	0x00, 0xf5, 0x21, 0x00


	//----- nvinfo : EIATTR_KPARAM_INFO
	.align		4
.L_11:
        /*0028*/ 	.byte	0x04, 0x17
        /*002a*/ 	.short	(.L_13 - .L_12)
.L_12:
        /*002c*/ 	.word	0x00000000
        /*0030*/ 	.short	0x0003
        /*0032*/ 	.short	0x0018
        /*0034*/ 	.byte	0x00, 0xf0, 0x11, 0x00


	//----- nvinfo : EIATTR_KPARAM_INFO
	.align		4
.L_13:
        /*0038*/ 	.byte	0x04, 0x17
        /*003a*/ 	.short	(.L_15 - .L_14)
.L_14:
        /*003c*/ 	.word	0x00000000
        /*0040*/ 	.short	0x0002
        /*0042*/ 	.short	0x0010
        /*0044*/ 	.byte	0x00, 0xf5, 0x21, 0x00


	//----- nvinfo : EIATTR_KPARAM_INFO
	.align		4
.L_15:
        /*0048*/ 	.byte	0x04, 0x17
        /*004a*/ 	.short	(.L_17 - .L_16)
.L_16:
        /*004c*/ 	.word	0x00000000
        /*0050*/ 	.short	0x0001
        /*0052*/ 	.short	0x0008
        /*0054*/ 	.byte	0x00, 0xf0, 0x11, 0x00


	//----- nvinfo : EIATTR_KPARAM_INFO
	.align		4
.L_17:
        /*0058*/ 	.byte	0x04, 0x17
        /*005a*/ 	.short	(.L_19 - .L_18)
.L_18:
        /*005c*/ 	.word	0x00000000
        /*0060*/ 	.short	0x0000
        /*0062*/ 	.short	0x0000
        /*0064*/ 	.byte	0x00, 0xf5, 0x21, 0x00


	//----- nvinfo : EIATTR_SPARSE_MMA_MASK
	.align		4
.L_19:
        /*0068*/ 	.byte	0x03, 0x50
        /*006a*/ 	.short	0x0000


	//----- nvinfo : EIATTR_MAXREG_COUNT
	.align		4
        /*006c*/ 	.byte	0x03, 0x1b
        /*006e*/ 	.short	0x00ff


	//----- nvinfo : EIATTR_MERCURY_ISA_VERSION
	.align		4
        /*0070*/ 	.byte	0x03, 0x5f
        /*0072*/ 	.short	0x0101


	//----- nvinfo : EIATTR_INT_WARP_WIDE_INSTR_OFFSETS
	.align		4
        /*0074*/ 	.byte	0x04, 0x31
        /*0076*/ 	.short	(.L_21 - .L_20)


	//   ....[0]....
.L_20:
        /*0078*/ 	.word	0x00000030


	//   ....[1]....
        /*007c*/ 	.word	0x00000080


	//   ....[2]....
        /*0080*/ 	.word	0x000000a0


	//----- nvinfo : EIATTR_VRC_CTA_INIT_COUNT
	.align		4
.L_21:
        /*0084*/ 	.byte	0x02, 0x4a
	.zero		1
	.zero		1


	//----- nvinfo : EIATTR_EXIT_INSTR_OFFSETS
	.align		4
        /*0088*/ 	.byte	0x04, 0x1c
        /*008a*/ 	.short	(.L_23 - .L_22)


	//   ....[0]....
.L_22:
        /*008c*/ 	.word	0x00000130


	//----- nvinfo : EIATTR_CBANK_PARAM_SIZE
	.align		4
.L_23:
        /*0090*/ 	.byte	0x03, 0x19
        /*0092*/ 	.short	0x0030


	//----- nvinfo : EIATTR_PARAM_CBANK
	.align		4
        /*0094*/ 	.byte	0x04, 0x0a
        /*0096*/ 	.short	(.L_25 - .L_24)
	.align		4
.L_24:
        /*0098*/ 	.word	index@(.nv.constant0._Z4testPiiPjjPyy)
        /*009c*/ 	.short	0x0380
        /*009e*/ 	.short	0x0030


	//----- nvinfo : EIATTR_SW_WAR
	.align		4
.L_25:
        /*00a0*/ 	.byte	0x04, 0x36
        /*00a2*/ 	.short	(.L_27 - .L_26)
.L_26:
        /*00a4*/ 	.word	0x00000008
.L_27:


//--------------------- .nv.callgraph             --------------------------
	.section	.nv.callgraph,"",@"SHT_CUDA_CALLGRAPH"
	.align	4
	.sectionentsize	8
	.align		4
        /*0000*/ 	.word	0x00000000
	.align		4
        /*0004*/ 	.word	0xffffffff
	.align		4
        /*0008*/ 	.word	0x00000000
	.align		4
        /*000c*/ 	.word	0xfffffffe
	.align		4
        /*0010*/ 	.word	0x00000000
	.align		4
        /*0014*/ 	.word	0xfffffffd
	.align		4
        /*0018*/ 	.word	0x00000000
	.align		4
        /*001c*/ 	.word	0xfffffffc


//--------------------- .text._Z4testPiiPjjPyy    --------------------------
	.section	.text._Z4testPiiPjjPyy,"ax",@progbits
	.align	128
        .global         _Z4testPiiPjjPyy
        .type           _Z4testPiiPjjPyy,@function
        .size           _Z4testPiiPjjPyy,(.L_x_1 - _Z4testPiiPjjPyy)
        .other          _Z4testPiiPjjPyy,@"STO_CUDA_ENTRY STV_DEFAULT"
_Z4testPiiPjjPyy:
.text._Z4testPiiPjjPyy:
[----:B------:R-:W-:Y:S08]  /*0000*/  LDC R1, c[0x0][0x37c] ;  /* 0x0000df00ff017b82 */ /* 0x000ff00000000800 */
[----:B------:R-:W0:Y:S01]  /*0010*/  LDC R0, c[0x0][0x388] ;  /* 0x0000e200ff007b82 */ /* 0x000e220000000800 */
[----:B------:R-:W1:Y:S01]  /*0020*/  S2R R11, SR_LANEID ;  /* 0x00000000000b7919 */ /* 0x000e620000000000 */
[----:B------:R-:W-:Y:S01]  /*0030*/  VOTEU.ANY UR4, UPT, PT ;  /* 0x0000000000047886 */ /* 0x000fe200038e0100 */
[----:B------:R-:W2:Y:S01]  /*0040*/  LDCU.64 UR6, c[0x0][0x358] ;  /* 0x00006b00ff0677ac */ /* 0x000ea20008000a00 */
[----:B------:R-:W-:-:S04]  /*0050*/  UFLO.U32 UR4, UR4 ;  /* 0x00000004000472bd */ /* 0x000fc800080e0000 */
[----:B------:R-:W3:Y:S08]  /*0060*/  LDC R10, c[0x0][0x398] ;  /* 0x0000e600ff0a7b82 */ /* 0x000ef00000000800 */
[----:B------:R-:W2:Y:S08]  /*0070*/  LDC.64 R2, c[0x0][0x380] ;  /* 0x0000e000ff027b82 */ /* 0x000eb00000000a00 */
[----:B0-----:R-:W0:Y:S08]  /*0080*/  REDUX.XOR UR5, R0 ;  /* 0x00000000000573c4 */ /* 0x001e300000008000 */
[----:B------:R-:W4:Y:S08]  /*0090*/  LDC.64 R4, c[0x0][0x390] ;  /* 0x0000e400ff047b82 */ /* 0x000f300000000a00 */
[----:B---3--:R-:W3:Y:S08]  /*00a0*/  REDUX.XOR UR8, R10 ;  /* 0x000000000a0873c4 */ /* 0x008ef00000008000 */
[----:B------:R-:W5:Y:S01]  /*00b0*/  LDC.64 R6, c[0x0][0x3a0] ;  /* 0x0000e800ff067b82 */ /* 0x000f620000000a00 */
[----:B-1----:R-:W-:-:S07]  /*00c0*/  ISETP.EQ.U32.AND P0, PT, R11, UR4, PT ;  /* 0x000000040b007c0c */ /* 0x002fce000bf02070 */
[----:B------:R-:W5:Y:S01]  /*00d0*/  LDC.64 R8, c[0x0][0x3a8] ;  /* 0x0000ea00ff087b82 */ /* 0x000f620000000a00 */
[----:B0-----:R-:W-:-:S05]  /*00e0*/  IMAD.U32 R11, RZ, RZ, UR5 ;  /* 0x00000005ff0b7e24 */ /* 0x001fca000f8e00ff */
[----:B--2---:R-:W-:Y:S01]  /*00f0*/  @P0 REDG.E.XOR.STRONG.SYS desc[UR6][R2.64], R11 ;  /* 0x0000000b0200098e */ /* 0x004fe2000f934106 */
[----:B---3--:R-:W-:-:S05]  /*0100*/  MOV R13, UR8 ;  /* 0x00000008000d7c02 */ /* 0x008fca0008000f00 */
[----:B----4-:R-:W-:Y:S04]  /*0110*/  @P0 REDG.E.XOR.STRONG.SYS desc[UR6][R4.64], R13 ;  /* 0x0000000d0400098e */ /* 0x010fe8000f934106 */
[----:B-----5:R-:W-:Y:S01]  /*0120*/  REDG.E.XOR.64.STRONG.SYS desc[UR6][R6.64], R8 ;  /* 0x000000080600798e */ /* 0x020fe2000f934506 */
[----:B------:R-:W-:Y:S05]  /*0130*/  EXIT ;  /* 0x000000000000794d */ /* 0x000fea0003800000 */
.L_x_0:
[----:B------:R-:W-:-:S00]  /*0140*/  BRA `(.L_x_0) ;  /* 0xfffffffc00fc7947 */ /* 0x000fc0000383ffff */
[----:B------:R-:W-:-:S00]  /*0150*/  NOP ;  /* 0x0000000000007918 */ /* 0x000fc00000000000 */
        /* <DEDUP_REMOVED lines=10> */
.L_x_1:


//--------------------- .nv.shared.reserved.0     --------------------------
	.section	.nv.shared.reserved.0,"aw",@nobits
	.weak		__nv_reservedSMEM_offset_0_alias
	.size		__nv_reservedSMEM_offset_0_alias, 0, 64
	.other		__nv_reservedSMEM_offset_0_alias,@"STO_CUDA_RESERVED_SHARED STV_DEFAULT"
__nv_reservedSMEM_offset_0_alias:
	.zero		0
	.zero		64


//--------------------- .nv.constant0._Z4testPiiPjjPyy --------------------------
	.section	.nv.constant0._Z4testPiiPjjPyy,"a",@progbits
	.sectionflags	@""
	.align	4
.nv.constant0._Z4testPiiPjjPyy:
	.zero		944


//--------------------- SYMBOLS --------------------------

	.type		.nv.reservedSmem.offset0,@object
	.size		.nv.reservedSmem.offset0,0x4
